	.headerflags	@"EF_CUDA_TEXMODE_UNIFIED EF_CUDA_64BIT_ADDRESS EF_CUDA_SM86 EF_CUDA_VIRTUAL_SM(EF_CUDA_SM86)"
	.elftype	@"ET_EXEC"


//--------------------- .nv.info                  --------------------------
	.section	.nv.info,"",@"SHT_CUDA_INFO"
	.align	4


	//----- nvinfo : EIATTR_REGCOUNT
	.align		4
        /*0000*/ 	.byte	0x04, 0x2f
        /*0002*/ 	.short	(.L_1 - .L_0)
	.align		4
.L_0:
        /*0004*/ 	.word	index@(triton_red_fused__to_copy_mean_pow_7)
        /*0008*/ 	.word	0x0000000c


	//----- nvinfo : EIATTR_MIN_STACK_SIZE
	.align		4
.L_1:
        /*000c*/ 	.byte	0x04, 0x12
        /*000e*/ 	.short	(.L_3 - .L_2)
	.align		4
.L_2:
        /*0010*/ 	.word	index@(triton_red_fused__to_copy_mean_pow_7)
        /*0014*/ 	.word	0x00000000


	//----- nvinfo : EIATTR_FRAME_SIZE
	.align		4
.L_3:
        /*0018*/ 	.byte	0x04, 0x11
        /*001a*/ 	.short	(.L_5 - .L_4)
	.align		4
.L_4:
        /*001c*/ 	.word	index@(triton_red_fused__to_copy_mean_pow_7)
        /*0020*/ 	.word	0x00000000


	//----- nvinfo : EIATTR_MIN_STACK_SIZE
	.align		4
.L_5:
        /*0024*/ 	.byte	0x04, 0x12
        /*0026*/ 	.short	(.L_7 - .L_6)
	.align		4
.L_6:
        /*0028*/ 	.word	index@(triton_red_fused__to_copy_mean_pow_7)
        /*002c*/ 	.word	0x00000000
.L_7:


//--------------------- .nv.info.triton_red_fused__to_copy_mean_pow_7 --------------------------
	.section	.nv.info.triton_red_fused__to_copy_mean_pow_7,"",@"SHT_CUDA_INFO"
	.sectionflags	@""
	.align	4


	//----- nvinfo : EIATTR_CUDA_API_VERSION
	.align		4
        /*0000*/ 	.byte	0x04, 0x37
        /*0002*/ 	.short	(.L_9 - .L_8)
.L_8:
        /*0004*/ 	.word	0x0000007c


	//----- nvinfo : EIATTR_SW2861232_WAR
	.align		4
.L_9:
        /*0008*/ 	.byte	0x01, 0x35
	.zero		2


	//----- nvinfo : EIATTR_PARAM_CBANK
	.align		4
        /*000c*/ 	.byte	0x04, 0x0a
        /*000e*/ 	.short	(.L_11 - .L_10)
	.align		4
.L_10:
        /*0010*/ 	.word	index@(.nv.constant0.triton_red_fused__to_copy_mean_pow_7)
        /*0014*/ 	.short	0x0160
        /*0016*/ 	.short	0x0020


	//----- nvinfo : EIATTR_CBANK_PARAM_SIZE
	.align		4
.L_11:
        /*0018*/ 	.byte	0x03, 0x19
        /*001a*/ 	.short	0x0020


	//----- nvinfo : EIATTR_KPARAM_INFO
	.align		4
        /*001c*/ 	.byte	0x04, 0x17
        /*001e*/ 	.short	(.L_13 - .L_12)
.L_12:
        /*0020*/ 	.word	0x00000000
        /*0024*/ 	.short	0x0004
        /*0026*/ 	.short	0x0018
        /*0028*/ 	.byte	0x00, 0xf4, 0x21, 0x00


	//----- nvinfo : EIATTR_KPARAM_INFO
	.align		4
.L_13:
        /*002c*/ 	.byte	0x04, 0x17
        /*002e*/ 	.short	(.L_15 - .L_14)
.L_14:
        /*0030*/ 	.word	0x00000000
        /*0034*/ 	.short	0x0003
        /*0036*/ 	.short	0x0014
        /*0038*/ 	.byte	0x00, 0xf0, 0x11, 0x00


	//----- nvinfo : EIATTR_KPARAM_INFO
	.align		4
.L_15:
        /*003c*/ 	.byte	0x04, 0x17
        /*003e*/ 	.short	(.L_17 - .L_16)
.L_16:
        /*0040*/ 	.word	0x00000000
        /*0044*/ 	.short	0x0002
        /*0046*/ 	.short	0x0010
        /*0048*/ 	.byte	0x00, 0xf0, 0x11, 0x00


	//----- nvinfo : EIATTR_KPARAM_INFO
	.align		4
.L_17:
        /*004c*/ 	.byte	0x04, 0x17
        /*004e*/ 	.short	(.L_19 - .L_18)
.L_18:
        /*0050*/ 	.word	0x00000000
        /*0054*/ 	.short	0x0001
        /*0056*/ 	.short	0x0008
        /*0058*/ 	.byte	0x00, 0xf4, 0x21, 0x00


	//----- nvinfo : EIATTR_KPARAM_INFO
	.align		4
.L_19:
        /*005c*/ 	.byte	0x04, 0x17
        /*005e*/ 	.short	(.L_21 - .L_20)
.L_20:
        /*0060*/ 	.word	0x00000000
        /*0064*/ 	.short	0x0000
        /*0066*/ 	.short	0x0000
        /*0068*/ 	.byte	0x00, 0xf4, 0x21, 0x00


	//----- nvinfo : EIATTR_MAXREG_COUNT
	.align		4
.L_21:
        /*006c*/ 	.byte	0x03, 0x1b
        /*006e*/ 	.short	0x00ff


	//----- nvinfo : EIATTR_COOP_GROUP_MASK_REGIDS
	.align		4
        /*0070*/ 	.byte	0x04, 0x29
        /*0072*/ 	.short	(.L_23 - .L_22)


	//   ....[0]....
.L_22:
        /*0074*/ 	.word	0xffffffff


	//   ....[1]....
        /*0078*/ 	.word	0xffffffff


	//   ....[2]....
        /*007c*/ 	.word	0xffffffff


	//   ....[3]....
        /*0080*/ 	.word	0xffffffff


	//   ....[4]....
        /*0084*/ 	.word	0xffffffff


	//----- nvinfo : EIATTR_COOP_GROUP_INSTR_OFFSETS
	.align		4
.L_23:
        /*0088*/ 	.byte	0x04, 0x28
        /*008a*/ 	.short	(.L_25 - .L_24)


	//   ....[0]....
.L_24:
        /*008c*/ 	.word	0x00000230


	//   ....[1]....
        /*0090*/ 	.word	0x00000260


	//   ....[2]....
        /*0094*/ 	.word	0x00000280


	//   ....[3]....
        /*0098*/ 	.word	0x000002a0


	//   ....[4]....
        /*009c*/ 	.word	0x000002c0


	//----- nvinfo : EIATTR_EXIT_INSTR_OFFSETS
	.align		4
.L_25:
        /*00a0*/ 	.byte	0x04, 0x1c
        /*00a2*/ 	.short	(.L_27 - .L_26)


	//   ....[0]....
.L_26:
        /*00a4*/ 	.word	0x00000300


	//   ....[1]....
        /*00a8*/ 	.word	0x00000360


	//----- nvinfo : EIATTR_REQNTID
	.align		4
.L_27:
        /*00ac*/ 	.byte	0x04, 0x10
        /*00ae*/ 	.short	(.L_29 - .L_28)
.L_28:
        /*00b0*/ 	.word	0x00000100
        /*00b4*/ 	.word	0x00000001
        /*00b8*/ 	.word	0x00000001
.L_29:


//--------------------- .nv.callgraph             --------------------------
	.section	.nv.callgraph,"",@"SHT_CUDA_CALLGRAPH"
	.align	4
	.sectionentsize	8
	.align		4
        /*0000*/ 	.word	0x00000000
	.align		4
        /*0004*/ 	.word	0xffffffff
	.align		4
        /*0008*/ 	.word	0x00000000
	.align		4
        /*000c*/ 	.word	0xfffffffe
	.align		4
        /*0010*/ 	.word	0x00000000
	.align		4
        /*0014*/ 	.word	0xfffffffd
	.align		4
        /*0018*/ 	.word	0x00000000
	.align		4
        /*001c*/ 	.word	0xfffffffc


//--------------------- .nv.rel.action            --------------------------
	.section	.nv.rel.action,"",@"SHT_CUDA_RELOCINFO"
	.align	8
	.sectionentsize	8
        /*0000*/ 	.byte	0x73, 0x00, 0x00, 0x00, 0x00, 0x00, 0x00, 0x00, 0x00, 0x00, 0x00, 0x11, 0x25, 0x00, 0x05, 0x36


//--------------------- .nv.constant0.triton_red_fused__to_copy_mean_pow_7 --------------------------
	.section	.nv.constant0.triton_red_fused__to_copy_mean_pow_7,"a",@progbits
	.sectionflags	@""
	.align	4
.nv.constant0.triton_red_fused__to_copy_mean_pow_7:
	.zero		384


//--------------------- .text.triton_red_fused__to_copy_mean_pow_7 --------------------------
	.section	.text.triton_red_fused__to_copy_mean_pow_7,"ax",@progbits
	.sectionflags	@"SHF_BARRIERS=1"
	.sectioninfo	@"SHI_REGISTERS=12"
	.align	128
        .global         triton_red_fused__to_copy_mean_pow_7
        .type           triton_red_fused__to_copy_mean_pow_7,@function
        .size           triton_red_fused__to_copy_mean_pow_7,(.L_x_1 - triton_red_fused__to_copy_mean_pow_7)
        .other          triton_red_fused__to_copy_mean_pow_7,@"STO_CUDA_ENTRY STV_DEFAULT"
triton_red_fused__to_copy_mean_pow_7:
.text.triton_red_fused__to_copy_mean_pow_7:
[----:B------:R-:W-:Y:S02]  /*0000*/  IMAD.MOV.U32 R1, RZ, RZ, c[0x0][0x28] ;  /* 0x00000a00ff017624 */ /* 0x000fe400078e00ff */
[----:B------:R-:W0:Y:S01]  /*0010*/  S2R R0, SR_TID.X ;  /* 0x0000000000007919 */ /* 0x000e220000002100 */
[----:B------:R-:W-:-:S03]  /*0020*/  ULDC.64 UR4, c[0x0][0x118] ;  /* 0x0000460000047ab9 */ /* 0x000fc60000000a00 */
[----:B------:R-:W1:Y:S01]  /*0030*/  S2R R3, SR_CTAID.X ;  /* 0x0000000000037919 */ /* 0x000e620000002500 */
[----:B0-----:R-:W-:Y:S01]  /*0040*/  SHF.R.U32.HI R2, RZ, 0x5, R0 ;  /* 0x00000005ff027819 */ /* 0x001fe20000011600 */
[----:B-1----:R-:W-:-:S03]  /*0050*/  IMAD.SHL.U32 R3, R3, 0x8, RZ ;  /* 0x0000000803037824 */ /* 0x002fc600078e00ff */
[----:B------:R-:W-:-:S04]  /*0060*/  SGXT.U32 R2, R2, 0x3 ;  /* 0x000000030202781a */ /* 0x000fc80000000000 */
[----:B------:R-:W-:-:S04]  /*0070*/  LOP3.LUT R4, R2, R3, RZ, 0xfc, !PT ;  /* 0x0000000302047212 */ /* 0x000fc800078efcff */
[C---:B------:R-:W-:Y:S01]  /*0080*/  ISETP.GE.AND P0, PT, R4.reuse, 0x15180, PT ;  /* 0x000151800400780c */ /* 0x040fe20003f06270 */
[----:B------:R-:W-:-:S05]  /*0090*/  IMAD.HI R5, R4, 0x2aaaaaab, RZ ;  /* 0x2aaaaaab04057827 */ /* 0x000fca00078e02ff */
[----:B------:R-:W-:-:S04]  /*00a0*/  SHF.R.U32.HI R6, RZ, 0x1f, R5 ;  /* 0x0000001fff067819 */ /* 0x000fc80000011605 */
[----:B------:R-:W-:Y:S02]  /*00b0*/  LEA.HI.SX32 R7, R5, R6, 0x1e ;  /* 0x0000000605077211 */ /* 0x000fe400078ff2ff */
[----:B------:R-:W-:-:S03]  /*00c0*/  SHF.L.U32 R5, R0, 0x2, RZ ;  /* 0x0000000200057819 */ /* 0x000fc600000006ff */
[----:B------:R-:W-:Y:S01]  /*00d0*/  IMAD R6, R7, -0x18, R4 ;  /* 0xffffffe807067824 */ /* 0x000fe200078e0204 */
[----:B------:R-:W-:-:S05]  /*00e0*/  LOP3.LUT R5, R5, 0x7c, RZ, 0xc0, !PT ;  /* 0x0000007c05057812 */ /* 0x000fca00078ec0ff */
[----:B------:R-:W-:Y:S01]  /*00f0*/  IMAD R6, R6, 0x80, R5 ;  /* 0x0000008006067824 */ /* 0x000fe200078e0205 */
[----:B------:R-:W-:-:S03]  /*0100*/  MOV R5, 0x2 ;  /* 0x0000000200057802 */ /* 0x000fc60000000f00 */
[----:B------:R-:W-:-:S05]  /*0110*/  IMAD R6, R7, 0x2400, R6 ;  /* 0x0000240007067824 */ /* 0x000fca00078e0206 */
[----:B------:R-:W-:Y:S02]  /*0120*/  IADD3 R4, R6, 0xc00, RZ ;  /* 0x00000c0006047810 */ /* 0x000fe40007ffe0ff */
[----:B------:R-:W-:-:S03]  /*0130*/  CS2R R6, SRZ ;  /* 0x0000000000067805 */ /* 0x000fc6000001ff00 */
[----:B------:R-:W-:-:S05]  /*0140*/  IMAD.WIDE R4, R4, R5, c[0x0][0x160] ;  /* 0x0000580004047625 */ /* 0x000fca00078e0205 */
[----:B------:R-:W2:Y:S01]  /*0150*/  @!P0 LDG.E.EF.64 R6, [R4.64] ;  /* 0x0000000404068981 */ /* 0x000ea2000c0e1b00 */
[----:B------:R-:W-:Y:S02]  /*0160*/  LOP3.LUT R3, R3, 0x7, R0, 0xf8, !PT ;  /* 0x0000000703037812 */ /* 0x000fe400078ef800 */
[----:B--2---:R-:W-:-:S05]  /*0170*/  PRMT R8, R6, 0x7632, R8 ;  /* 0x0000763206087816 */ /* 0x004fca0000000008 */
[----:B------:R-:W-:Y:S01]  /*0180*/  IMAD.U32 R9, R8, 0x10000, RZ ;  /* 0x0001000008097824 */ /* 0x000fe200078e00ff */
[----:B------:R-:W-:Y:S02]  /*0190*/  SHF.L.U32 R8, R6, 0x10, RZ ;  /* 0x0000001006087819 */ /* 0x000fe400000006ff */
[----:B------:R-:W-:Y:S01]  /*01a0*/  PRMT R6, R7, 0x7632, R6 ;  /* 0x0000763207067816 */ /* 0x000fe20000000006 */
[----:B------:R-:W-:Y:S01]  /*01b0*/  FMUL R9, R9, R9 ;  /* 0x0000000909097220 */ /* 0x000fe20000400000 */
[----:B------:R-:W-:Y:S02]  /*01c0*/  IMAD.U32 R7, R7, 0x10000, RZ ;  /* 0x0001000007077824 */ /* 0x000fe400078e00ff */
[----:B------:R-:W-:Y:S01]  /*01d0*/  SHF.L.U32 R6, R6, 0x10, RZ ;  /* 0x0000001006067819 */ /* 0x000fe200000006ff */
[----:B------:R-:W-:-:S04]  /*01e0*/  FFMA R8, R8, R8, R9 ;  /* 0x0000000808087223 */ /* 0x000fc80000000009 */
[----:B------:R-:W-:-:S04]  /*01f0*/  FFMA R7, R7, R7, R8 ;  /* 0x0000000707077223 */ /* 0x000fc80000000008 */
[----:B------:R-:W-:-:S05]  /*0200*/  FFMA R7, R6, R6, R7 ;  /* 0x0000000606077223 */ /* 0x000fca0000000007 */
[----:B------:R-:W-:Y:S02]  /*0210*/  FSEL R7, R7, RZ, !P0 ;  /* 0x000000ff07077208 */ /* 0x000fe40004000000 */
[----:B------:R-:W-:-:S03]  /*0220*/  LOP3.LUT P0, RZ, R0, 0xf8, RZ, 0xc0, !PT ;  /* 0x000000f800ff7812 */ /* 0x000fc6000780c0ff */
[----:B------:R-:W0:Y:S01]  /*0230*/  SHFL.BFLY PT, R4, R7, 0x10, 0x1f ;  /* 0x0e001f0007047f89 */ /* 0x000e2200000e0000 */
[----:B------:R-:W-:Y:S01]  /*0240*/  ISETP.LT.AND P0, PT, R3, 0x15180, !P0 ;  /* 0x000151800300780c */ /* 0x000fe20004701270 */
[----:B0-----:R-:W-:-:S05]  /*0250*/  FADD R4, R7, R4 ;  /* 0x0000000407047221 */ /* 0x001fca0000000000 */
[----:B------:R-:W0:Y:S02]  /*0260*/  SHFL.BFLY PT, R5, R4, 0x8, 0x1f ;  /* 0x0d001f0004057f89 */ /* 0x000e2400000e0000 */
[----:B0-----:R-:W-:-:S05]  /*0270*/  FADD R5, R4, R5 ;  /* 0x0000000504057221 */ /* 0x001fca0000000000 */
[----:B------:R-:W0:Y:S02]  /*0280*/  SHFL.BFLY PT, R6, R5, 0x4, 0x1f ;  /* 0x0c801f0005067f89 */ /* 0x000e2400000e0000 */
[----:B0-----:R-:W-:-:S05]  /*0290*/  FADD R6, R5, R6 ;  /* 0x0000000605067221 */ /* 0x001fca0000000000 */
[----:B------:R-:W0:Y:S02]  /*02a0*/  SHFL.BFLY PT, R9, R6, 0x2, 0x1f ;  /* 0x0c401f0006097f89 */ /* 0x000e2400000e0000 */
[----:B0-----:R-:W-:-:S05]  /*02b0*/  FADD R9, R6, R9 ;  /* 0x0000000906097221 */ /* 0x001fca0000000000 */
[----:B------:R-:W0:Y:S02]  /*02c0*/  SHFL.BFLY PT, R8, R9, 0x1, 0x1f ;  /* 0x0c201f0009087f89 */ /* 0x000e2400000e0000 */
[----:B0-----:R-:W-:-:S05]  /*02d0*/  FADD R7, R9, R8 ;  /* 0x0000000809077221 */ /* 0x001fca0000000000 */
[----:B------:R0:W-:Y:S04]  /*02e0*/  STS [R2.X4], R7 ;  /* 0x0000000702007388 */ /* 0x0001e80000004800 */
[----:B------:R-:W-:Y:S06]  /*02f0*/  BAR.SYNC.DEFER_BLOCKING 0x0 ;  /* 0x0000000000007b1d */ /* 0x000fec0000010000 */
[----:B------:R-:W-:Y:S05]  /*0300*/  @!P0 EXIT ;  /* 0x000000000000894d */ /* 0x000fea0003800000 */
[----:B0-----:R-:W-:Y:S02]  /*0310*/  LOP3.LUT R0, R0, 0x7, RZ, 0xc0, !PT ;  /* 0x0000000700007812 */ /* 0x001fe400078ec0ff */
[----:B------:R-:W-:-:S03]  /*0320*/  MOV R2, 0x4 ;  /* 0x0000000400027802 */ /* 0x000fc60000000f00 */
[----:B------:R-:W0:Y:S02]  /*0330*/  LDS R5, [R0.X4] ;  /* 0x0000000000057984 */ /* 0x000e240000004800 */
[----:B------:R-:W-:-:S05]  /*0340*/  IMAD.WIDE R2, R3, R2, c[0x0][0x168] ;  /* 0x00005a0003027625 */ /* 0x000fca00078e0202 */
[----:B0-----:R-:W-:Y:S01]  /*0350*/  STG.E [R2.64], R5 ;  /* 0x0000000502007986 */ /* 0x001fe2000c101904 */
[----:B------:R-:W-:Y:S05]  /*0360*/  EXIT ;  /* 0x000000000000794d */ /* 0x000fea0003800000 */
.L_x_0:
[----:B------:R-:W-:-:S00]  /*0370*/  BRA `(.L_x_0) ;  /* 0xfffffff000007947 */ /* 0x000fc0000383ffff */
[----:B------:R-:W-:-:S00]  /*0380*/  NOP ;  /* 0x0000000000007918 */ /* 0x000fc00000000000 */
[----:B------:R-:W-:-:S00]  /*0390*/  NOP ;  /* 0x0000000000007918 */ /* 0x000fc00000000000 */
[----:B------:R-:W-:-:S00]  /*03a0*/  NOP ;  /* 0x0000000000007918 */ /* 0x000fc00000000000 */
[----:B------:R-:W-:-:S00]  /*03b0*/  NOP ;  /* 0x0000000000007918 */ /* 0x000fc00000000000 */
[----:B------:R-:W-:-:S00]  /*03c0*/  NOP ;  /* 0x0000000000007918 */ /* 0x000fc00000000000 */
[----:B------:R-:W-:-:S00]  /*03d0*/  NOP ;  /* 0x0000000000007918 */ /* 0x000fc00000000000 */
[----:B------:R-:W-:-:S00]  /*03e0*/  NOP ;  /* 0x0000000000007918 */ /* 0x000fc00000000000 */
[----:B------:R-:W-:-:S00]  /*03f0*/  NOP ;  /* 0x0000000000007918 */ /* 0x000fc00000000000 */
.L_x_1:


//--------------------- .nv.shared.triton_red_fused__to_copy_mean_pow_7 --------------------------
	.section	.nv.shared.triton_red_fused__to_copy_mean_pow_7,"aw",@nobits
	.sectionflags	@""
	.align	16
